	.headerflags	@"EF_CUDA_TEXMODE_UNIFIED EF_CUDA_64BIT_ADDRESS EF_CUDA_ACCELERATORS EF_CUDA_SM90 EF_CUDA_VIRTUAL_SM(EF_CUDA_SM90)"
	.elftype	@"ET_EXEC"


//--------------------- .nv.info                  --------------------------
	.section	.nv.info,"",@"SHT_CUDA_INFO"
	.align	4


	//----- nvinfo : EIATTR_REGCOUNT
	.align		4
        /*0000*/ 	.byte	0x04, 0x2f
        /*0002*/ 	.short	(.L_3 - .L_2)
	.align		4
.L_2:
        /*0004*/ 	.word	index@(triton_poi_fused__native_batch_norm_legit_no_training_mul_relu_7)
        /*0008*/ 	.word	0x0000001c


	//----- nvinfo : EIATTR_MIN_STACK_SIZE
	.align		4
.L_3:
        /*000c*/ 	.byte	0x04, 0x12
        /*000e*/ 	.short	(.L_5 - .L_4)
	.align		4
.L_4:
        /*0010*/ 	.word	index@(triton_poi_fused__native_batch_norm_legit_no_training_mul_relu_7)
        /*0014*/ 	.word	0x00000000


	//----- nvinfo : EIATTR_FRAME_SIZE
	.align		4
.L_5:
        /*0018*/ 	.byte	0x04, 0x11
        /*001a*/ 	.short	(.L_7 - .L_6)
	.align		4
.L_6:
        /*001c*/ 	.word	index@(triton_poi_fused__native_batch_norm_legit_no_training_mul_relu_7)
        /*0020*/ 	.word	0x00000000


	//----- nvinfo : EIATTR_MIN_STACK_SIZE
	.align		4
.L_7:
        /*0024*/ 	.byte	0x04, 0x12
        /*0026*/ 	.short	(.L_9 - .L_8)
	.align		4
.L_8:
        /*0028*/ 	.word	index@(triton_poi_fused__native_batch_norm_legit_no_training_mul_relu_7)
        /*002c*/ 	.word	0x00000000
.L_9:


//--------------------- .nv.info.triton_poi_fused__native_batch_norm_legit_no_training_mul_relu_7 --------------------------
	.section	.nv.info.triton_poi_fused__native_batch_norm_legit_no_training_mul_relu_7,"",@"SHT_CUDA_INFO"
	.sectionflags	@""
	.align	4


	//----- nvinfo : EIATTR_CUDA_API_VERSION
	.align		4
        /*0000*/ 	.byte	0x04, 0x37
        /*0002*/ 	.short	(.L_11 - .L_10)
.L_10:
        /*0004*/ 	.word	0x0000007c


	//----- nvinfo : EIATTR_KPARAM_INFO
	.align		4
.L_11:
        /*0008*/ 	.byte	0x04, 0x17
        /*000a*/ 	.short	(.L_13 - .L_12)
.L_12:
        /*000c*/ 	.word	0x00000000
        /*0010*/ 	.short	0x000c
        /*0012*/ 	.short	0x0060
        /*0014*/ 	.byte	0x00, 0xf0, 0x11, 0x00


	//----- nvinfo : EIATTR_KPARAM_INFO
	.align		4
.L_13:
        /*0018*/ 	.byte	0x04, 0x17
        /*001a*/ 	.short	(.L_15 - .L_14)
.L_14:
        /*001c*/ 	.word	0x00000000
        /*0020*/ 	.short	0x000b
        /*0022*/ 	.short	0x0058
        /*0024*/ 	.byte	0x00, 0xf4, 0x21, 0x00


	//----- nvinfo : EIATTR_KPARAM_INFO
	.align		4
.L_15:
        /*0028*/ 	.byte	0x04, 0x17
        /*002a*/ 	.short	(.L_17 - .L_16)
.L_16:
        /*002c*/ 	.word	0x00000000
        /*0030*/ 	.short	0x000a
        /*0032*/ 	.short	0x0050
        /*0034*/ 	.byte	0x00, 0xf4, 0x21, 0x00


	//----- nvinfo : EIATTR_KPARAM_INFO
	.align		4
.L_17:
        /*0038*/ 	.byte	0x04, 0x17
        /*003a*/ 	.short	(.L_19 - .L_18)
.L_18:
        /*003c*/ 	.word	0x00000000
        /*0040*/ 	.short	0x0009
        /*0042*/ 	.short	0x0048
        /*0044*/ 	.byte	0x00, 0xf4, 0x21, 0x00


	//----- nvinfo : EIATTR_KPARAM_INFO
	.align		4
.L_19:
        /*0048*/ 	.byte	0x04, 0x17
        /*004a*/ 	.short	(.L_21 - .L_20)
.L_20:
        /*004c*/ 	.word	0x00000000
        /*0050*/ 	.short	0x0008
        /*0052*/ 	.short	0x0040
        /*0054*/ 	.byte	0x00, 0xf4, 0x21, 0x00


	//----- nvinfo : EIATTR_KPARAM_INFO
	.align		4
.L_21:
        /*0058*/ 	.byte	0x04, 0x17
        /*005a*/ 	.short	(.L_23 - .L_22)
.L_22:
        /*005c*/ 	.word	0x00000000
        /*0060*/ 	.short	0x0007
        /*0062*/ 	.short	0x0038
        /*0064*/ 	.byte	0x00, 0xf4, 0x21, 0x00


	//----- nvinfo : EIATTR_KPARAM_INFO
	.align		4
.L_23:
        /*0068*/ 	.byte	0x04, 0x17
        /*006a*/ 	.short	(.L_25 - .L_24)
.L_24:
        /*006c*/ 	.word	0x00000000
        /*0070*/ 	.short	0x0006
        /*0072*/ 	.short	0x0030
        /*0074*/ 	.byte	0x00, 0xf4, 0x21, 0x00


	//----- nvinfo : EIATTR_KPARAM_INFO
	.align		4
.L_25:
        /*0078*/ 	.byte	0x04, 0x17
        /*007a*/ 	.short	(.L_27 - .L_26)
.L_26:
        /*007c*/ 	.word	0x00000000
        /*0080*/ 	.short	0x0005
        /*0082*/ 	.short	0x0028
        /*0084*/ 	.byte	0x00, 0xf4, 0x21, 0x00


	//----- nvinfo : EIATTR_KPARAM_INFO
	.align		4
.L_27:
        /*0088*/ 	.byte	0x04, 0x17
        /*008a*/ 	.short	(.L_29 - .L_28)
.L_28:
        /*008c*/ 	.word	0x00000000
        /*0090*/ 	.short	0x0004
        /*0092*/ 	.short	0x0020
        /*0094*/ 	.byte	0x00, 0xf4, 0x21, 0x00


	//----- nvinfo : EIATTR_KPARAM_INFO
	.align		4
.L_29:
        /*0098*/ 	.byte	0x04, 0x17
        /*009a*/ 	.short	(.L_31 - .L_30)
.L_30:
        /*009c*/ 	.word	0x00000000
        /*00a0*/ 	.short	0x0003
        /*00a2*/ 	.short	0x0018
        /*00a4*/ 	.byte	0x00, 0xf4, 0x21, 0x00


	//----- nvinfo : EIATTR_KPARAM_INFO
	.align		4
.L_31:
        /*00a8*/ 	.byte	0x04, 0x17
        /*00aa*/ 	.short	(.L_33 - .L_32)
.L_32:
        /*00ac*/ 	.word	0x00000000
        /*00b0*/ 	.short	0x0002
        /*00b2*/ 	.short	0x0010
        /*00b4*/ 	.byte	0x00, 0xf4, 0x21, 0x00


	//----- nvinfo : EIATTR_KPARAM_INFO
	.align		4
.L_33:
        /*00b8*/ 	.byte	0x04, 0x17
        /*00ba*/ 	.short	(.L_35 - .L_34)
.L_34:
        /*00bc*/ 	.word	0x00000000
        /*00c0*/ 	.short	0x0001
        /*00c2*/ 	.short	0x0008
        /*00c4*/ 	.byte	0x00, 0xf4, 0x21, 0x00


	//----- nvinfo : EIATTR_KPARAM_INFO
	.align		4
.L_35:
        /*00c8*/ 	.byte	0x04, 0x17
        /*00ca*/ 	.short	(.L_37 - .L_36)
.L_36:
        /*00cc*/ 	.word	0x00000000
        /*00d0*/ 	.short	0x0000
        /*00d2*/ 	.short	0x0000
        /*00d4*/ 	.byte	0x00, 0xf4, 0x21, 0x00


	//----- nvinfo : EIATTR_SPARSE_MMA_MASK
	.align		4
.L_37:
        /*00d8*/ 	.byte	0x03, 0x50
        /*00da*/ 	.short	0x0000


	//----- nvinfo : EIATTR_MAXREG_COUNT
	.align		4
        /*00dc*/ 	.byte	0x03, 0x1b
        /*00de*/ 	.short	0x00ff


	//----- nvinfo : EIATTR_EXIT_INSTR_OFFSETS
	.align		4
        /*00e0*/ 	.byte	0x04, 0x1c
        /*00e2*/ 	.short	(.L_39 - .L_38)


	//   ....[0]....
.L_38:
        /*00e4*/ 	.word	0x000006c0


	//----- nvinfo : EIATTR_REQNTID
	.align		4
.L_39:
        /*00e8*/ 	.byte	0x04, 0x10
        /*00ea*/ 	.short	(.L_41 - .L_40)
.L_40:
        /*00ec*/ 	.word	0x00000100
        /*00f0*/ 	.word	0x00000001
        /*00f4*/ 	.word	0x00000001


	//----- nvinfo : EIATTR_CBANK_PARAM_SIZE
	.align		4
.L_41:
        /*00f8*/ 	.byte	0x03, 0x19
        /*00fa*/ 	.short	0x0064


	//----- nvinfo : EIATTR_PARAM_CBANK
	.align		4
        /*00fc*/ 	.byte	0x04, 0x0a
        /*00fe*/ 	.short	(.L_43 - .L_42)
	.align		4
.L_42:
        /*0100*/ 	.word	index@(.nv.constant0.triton_poi_fused__native_batch_norm_legit_no_training_mul_relu_7)
        /*0104*/ 	.short	0x0210
        /*0106*/ 	.short	0x0064


	//----- nvinfo : EIATTR_SW_WAR
	.align		4
.L_43:
        /*0108*/ 	.byte	0x04, 0x36
        /*010a*/ 	.short	(.L_45 - .L_44)
.L_44:
        /*010c*/ 	.word	0x00000008
.L_45:


//--------------------- .nv.callgraph             --------------------------
	.section	.nv.callgraph,"",@"SHT_CUDA_CALLGRAPH"
	.align	4
	.sectionentsize	8
	.align		4
        /*0000*/ 	.word	0x00000000
	.align		4
        /*0004*/ 	.word	0xffffffff
	.align		4
        /*0008*/ 	.word	0x00000000
	.align		4
        /*000c*/ 	.word	0xfffffffe
	.align		4
        /*0010*/ 	.word	0x00000000
	.align		4
        /*0014*/ 	.word	0xfffffffd
	.align		4
        /*0018*/ 	.word	0x00000000
	.align		4
        /*001c*/ 	.word	0xfffffffc


//--------------------- .nv.constant4             --------------------------
	.section	.nv.constant4,"a",@progbits
	.align	8
	.align		8
.nv.constant4:
        /*0000*/ 	.dword	_$_str
	.align		8
        /*0008*/ 	.dword	_$_str_$_2


//--------------------- .text.triton_poi_fused__native_batch_norm_legit_no_training_mul_relu_7 --------------------------
	.section	.text.triton_poi_fused__native_batch_norm_legit_no_training_mul_relu_7,"ax",@progbits
	.align	128
        .global         triton_poi_fused__native_batch_norm_legit_no_training_mul_relu_7
        .type           triton_poi_fused__native_batch_norm_legit_no_training_mul_relu_7,@function
        .size           triton_poi_fused__native_batch_norm_legit_no_training_mul_relu_7,(.L_x_1 - triton_poi_fused__native_batch_norm_legit_no_training_mul_relu_7)
        .other          triton_poi_fused__native_batch_norm_legit_no_training_mul_relu_7,@"STO_CUDA_ENTRY STV_DEFAULT"
triton_poi_fused__native_batch_norm_legit_no_training_mul_relu_7:
.text.triton_poi_fused__native_batch_norm_legit_no_training_mul_relu_7:
[----:B------:R-:W-:Y:S01]  /*0000*/  LDC R1, c[0x0][0x28] ;  /* 0x00000a00ff017b82 */ /* 0x000fe20000000800 */
[----:B------:R-:W1:Y:S07]  /*0010*/  S2R R0, SR_TID.X ;  /* 0x0000000000007919 */ /* 0x000e6e0000002100 */
[----:B------:R-:W2:Y:S01]  /*0020*/  LDC.64 R4, c[0x0][0x218] ;  /* 0x00008600ff047b82 */ /* 0x000ea20000000a00 */
[----:B------:R-:W-:Y:S01]  /*0030*/  ULDC.64 UR4, c[0x0][0x208] ;  /* 0x0000820000047ab9 */ /* 0x000fe20000000a00 */
[----:B------:R-:W3:Y:S06]  /*0040*/  S2R R17, SR_CTAID.X ;  /* 0x0000000000117919 */ /* 0x000eec0000002500 */
[----:B------:R-:W4:Y:S08]  /*0050*/  LDC.64 R14, c[0x0][0x228] ;  /* 0x00008a00ff0e7b82 */ /* 0x000f300000000a00 */
[----:B------:R-:W5:Y:S08]  /*0060*/  LDC.64 R24, c[0x0][0x248] ;  /* 0x00009200ff187b82 */ /* 0x000f700000000a00 */
[----:B------:R-:W5:Y:S01]  /*0070*/  LDC.64 R20, c[0x0][0x220] ;  /* 0x00008800ff147b82 */ /* 0x000f620000000a00 */
[----:B-1----:R-:W-:-:S07]  /*0080*/  SHF.L.U32 R0, R0, 0x1, RZ ;  /* 0x0000000100007819 */ /* 0x002fce00000006ff */
[----:B------:R-:W1:Y:S01]  /*0090*/  LDC.64 R22, c[0x0][0x240] ;  /* 0x00009000ff167b82 */ /* 0x000e620000000a00 */
[----:B---3--:R-:W-:Y:S02]  /*00a0*/  SHF.R.S32.HI R2, RZ, 0x16, R17 ;  /* 0x00000016ff027819 */ /* 0x008fe40000011411 */
[----:B------:R-:W-:Y:S02]  /*00b0*/  LOP3.LUT R0, R0, 0x1fe, RZ, 0xc0, !PT ;  /* 0x000001fe00007812 */ /* 0x000fe400078ec0ff */
[----:B------:R-:W-:-:S03]  /*00c0*/  SGXT R2, R2, 0x1 ;  /* 0x000000010202781a */ /* 0x000fc60000000200 */
[----:B------:R-:W3:Y:S01]  /*00d0*/  LDC.64 R6, c[0x0][0x230] ;  /* 0x00008c00ff067b82 */ /* 0x000ee20000000a00 */
[----:B------:R-:W-:-:S04]  /*00e0*/  LEA R17, R17, R0, 0x9 ;  /* 0x0000000011117211 */ /* 0x000fc800078e48ff */
[----:B------:R-:W-:-:S03]  /*00f0*/  LEA.HI R2, R2, R17, RZ, 0xa ;  /* 0x0000001102027211 */ /* 0x000fc600078f50ff */
[----:B------:R-:W3:Y:S01]  /*0100*/  LDC.64 R12, c[0x0][0x238] ;  /* 0x00008e00ff0c7b82 */ /* 0x000ee20000000a00 */
[----:B------:R-:W-:-:S04]  /*0110*/  SHF.R.S32.HI R19, RZ, 0xa, R2 ;  /* 0x0000000aff137819 */ /* 0x000fc80000011402 */
[C---:B------:R-:W-:Y:S01]  /*0120*/  LEA.HI R2, R19.reuse, R19, RZ, 0x5 ;  /* 0x0000001313027211 */ /* 0x040fe200078f28ff */
[----:B--2---:R-:W-:Y:S02]  /*0130*/  IMAD.WIDE R4, R19, 0x4, R4 ;  /* 0x0000000413047825 */ /* 0x004fe400078e0204 */
[----:B------:R-:W2:Y:S03]  /*0140*/  LDC.64 R10, c[0x0][0x250] ;  /* 0x00009400ff0a7b82 */ /* 0x000ea60000000a00 */
[----:B------:R-:W2:Y:S01]  /*0150*/  LDG.E.EL R0, desc[UR4][R4.64] ;  /* 0x0000000404007981 */ /* 0x000ea2000c2e1900 */
[----:B------:R-:W-:-:S04]  /*0160*/  LOP3.LUT R2, R2, 0xffffffe0, RZ, 0xc0, !PT ;  /* 0xffffffe002027812 */ /* 0x000fc800078ec0ff */
[----:B------:R-:W-:Y:S01]  /*0170*/  IADD3 R19, R19, -R2, RZ ;  /* 0x8000000213137210 */ /* 0x000fe20007ffe0ff */
[----:B------:R-:W2:Y:S04]  /*0180*/  LDC.64 R8, c[0x0][0x258] ;  /* 0x00009600ff087b82 */ /* 0x000ea80000000a00 */
[----:B----4-:R-:W-:-:S04]  /*0190*/  IMAD.WIDE R14, R19, 0x4, R14 ;  /* 0x00000004130e7825 */ /* 0x010fc800078e020e */
[C---:B-----5:R-:W-:Y:S01]  /*01a0*/  IMAD.WIDE R24, R19.reuse, 0x4, R24 ;  /* 0x0000000413187825 */ /* 0x060fe200078e0218 */
[----:B------:R-:W4:Y:S01]  /*01b0*/  LDC.64 R2, c[0x0][0x210] ;  /* 0x00008400ff027b82 */ /* 0x000f220000000a00 */
[----:B------:R-:W5:Y:S04]  /*01c0*/  LDG.E.EL R15, desc[UR4][R14.64] ;  /* 0x000000040e0f7981 */ /* 0x000f68000c2e1900 */
[----:B------:R-:W5:Y:S01]  /*01d0*/  LDG.E.EL R16, desc[UR4][R24.64] ;  /* 0x0000000418107981 */ /* 0x000f62000c2e1900 */
[----:B0-----:R-:W-:-:S04]  /*01e0*/  IMAD.WIDE R20, R19, 0x4, R20 ;  /* 0x0000000413147825 */ /* 0x001fc800078e0214 */
[C---:B-1----:R-:W-:Y:S01]  /*01f0*/  IMAD.WIDE R22, R19.reuse, 0x4, R22 ;  /* 0x0000000413167825 */ /* 0x042fe200078e0216 */
[----:B------:R-:W5:Y:S04]  /*0200*/  LDG.E.EL R14, desc[UR4][R20.64] ;  /* 0x00000004140e7981 */ /* 0x000f68000c2e1900 */
[----:B------:R-:W5:Y:S01]  /*0210*/  LDG.E.EL R18, desc[UR4][R22.64] ;  /* 0x0000000416127981 */ /* 0x000f62000c2e1900 */
[----:B---3--:R-:W-:-:S04]  /*0220*/  IMAD.WIDE R6, R19, 0x4, R6 ;  /* 0x0000000413067825 */ /* 0x008fc800078e0206 */
[----:B------:R-:W-:Y:S02]  /*0230*/  IMAD.WIDE R12, R19, 0x4, R12 ;  /* 0x00000004130c7825 */ /* 0x000fe400078e020c */
[----:B------:R-:W3:Y:S02]  /*0240*/  LDG.E.EL R6, desc[UR4][R6.64] ;  /* 0x0000000406067981 */ /* 0x000ee4000c2e1900 */
[----:B----4-:R-:W-:Y:S02]  /*0250*/  IMAD.WIDE R2, R17, 0x4, R2 ;  /* 0x0000000411027825 */ /* 0x010fe400078e0202 */
[----:B------:R-:W3:Y:S04]  /*0260*/  LDG.E.EL R13, desc[UR4][R12.64] ;  /* 0x000000040c0d7981 */ /* 0x000ee8000c2e1900 */
[----:B------:R-:W4:Y:S01]  /*0270*/  LDG.E.64 R4, desc[UR4][R2.64] ;  /* 0x0000000402047981 */ /* 0x000f22000c1e1b00 */
[----:B--2---:R-:W-:-:S04]  /*0280*/  IMAD.WIDE R10, R19, 0x4, R10 ;  /* 0x00000004130a7825 */ /* 0x004fc800078e020a */
[----:B------:R-:W-:Y:S02]  /*0290*/  IMAD.WIDE R8, R19, 0x4, R8 ;  /* 0x0000000413087825 */ /* 0x000fe400078e0208 */
[----:B------:R0:W2:Y:S04]  /*02a0*/  LDG.E.EL R19, desc[UR4][R10.64] ;  /* 0x000000040a137981 */ /* 0x0000a8000c2e1900 */
[----:B------:R1:W2:Y:S01]  /*02b0*/  LDG.E.EL R20, desc[UR4][R8.64] ;  /* 0x0000000408147981 */ /* 0x0002a2000c2e1900 */
[----:B0-----:R-:W0:Y:S08]  /*02c0*/  LDC.64 R10, c[0x0][0x260] ;  /* 0x00009800ff0a7b82 */ /* 0x001e300000000a00 */
[----:B-1----:R-:W1:Y:S01]  /*02d0*/  LDC.64 R8, c[0x0][0x268] ;  /* 0x00009a00ff087b82 */ /* 0x002e620000000a00 */
[----:B0-----:R-:W-:-:S04]  /*02e0*/  IMAD.WIDE R10, R17, 0x4, R10 ;  /* 0x00000004110a7825 */ /* 0x001fc800078e020a */
[----:B-1----:R-:W-:-:S04]  /*02f0*/  IMAD.WIDE R8, R17, 0x4, R8 ;  /* 0x0000000411087825 */ /* 0x002fc800078e0208 */
[----:B------:R-:W-:-:S04]  /*0300*/  FADD R0, RZ, -R0 ;  /* 0x80000000ff007221 */ /* 0x000fc80000000000 */
[----:B------:R-:W-:-:S05]  /*0310*/  FMUL R0, R0, 1.4426950216293334961 ;  /* 0x3fb8aa3b00007820 */ /* 0x000fca0000400000 */
[----:B------:R-:W-:Y:S01]  /*0320*/  FSETP.GEU.AND P1, PT, R0, -126, PT ;  /* 0xc2fc00000000780b */ /* 0x000fe20003f2e000 */
[----:B-----5:R-:W-:-:S12]  /*0330*/  FADD R21, R15, 9.9999997473787516356e-06 ;  /* 0x3727c5ac0f157421 */ /* 0x020fd80000000000 */
[----:B------:R-:W-:-:S04]  /*0340*/  @!P1 FMUL R0, R0, 0.5 ;  /* 0x3f00000000009820 */ /* 0x000fc80000400000 */
[----:B------:R-:W0:Y:S01]  /*0350*/  MUFU.EX2 R15, R0 ;  /* 0x00000000000f7308 */ /* 0x000e220000000800 */
[----:B------:R-:W-:-:S07]  /*0360*/  FADD R16, R16, 9.9999997473787516356e-06 ;  /* 0x3727c5ac10107421 */ /* 0x000fce0000000000 */
[----:B------:R-:W1:Y:S08]  /*0370*/  MUFU.SQRT R21, R21 ;  /* 0x0000001500157308 */ /* 0x000e700000002000 */
[----:B------:R-:W5:Y:S01]  /*0380*/  MUFU.SQRT R16, R16 ;  /* 0x0000001000107308 */ /* 0x000f620000002000 */
[----:B0-----:R-:W-:-:S04]  /*0390*/  @!P1 FMUL R15, R15, R15 ;  /* 0x0000000f0f0f9220 */ /* 0x001fc80000400000 */
[----:B------:R-:W-:Y:S01]  /*03a0*/  FADD R15, R15, 1 ;  /* 0x3f8000000f0f7421 */ /* 0x000fe20000000000 */
[----:B-1----:R-:W-:-:S04]  /*03b0*/  FSETP.GT.AND P0, PT, R21, 8.50705917302346158658e+37, PT ;  /* 0x7e8000001500780b */ /* 0x002fc80003f04000 */
[----:B------:R-:W-:Y:S02]  /*03c0*/  FSETP.GT.AND P1, PT, R15, 8.50705917302346158658e+37, PT ;  /* 0x7e8000000f00780b */ /* 0x000fe40003f24000 */
[----:B------:R-:W-:Y:S02]  /*03d0*/  FSETP.GEU.AND P3, PT, R21, 1.175494350822287508e-38, PT ;  /* 0x008000001500780b */ /* 0x000fe40003f6e000 */
[C---:B-----5:R-:W-:Y:S02]  /*03e0*/  FSETP.GT.AND P2, PT, R16.reuse, 8.50705917302346158658e+37, PT ;  /* 0x7e8000001000780b */ /* 0x060fe40003f44000 */
[----:B------:R-:W-:-:S03]  /*03f0*/  FSETP.GEU.AND P4, PT, R16, 1.175494350822287508e-38, PT ;  /* 0x008000001000780b */ /* 0x000fc60003f8e000 */
[----:B------:R-:W-:-:S04]  /*0400*/  @P0 FMUL R21, R21, 0.25 ;  /* 0x3e80000015150820 */ /* 0x000fc80000400000 */
[----:B------:R-:W-:Y:S02]  /*0410*/  @P1 FMUL R15, R15, 0.25 ;  /* 0x3e8000000f0f1820 */ /* 0x000fe40000400000 */
[----:B------:R-:W-:Y:S02]  /*0420*/  @!P3 FMUL R21, R21, 16777216 ;  /* 0x4b8000001515b820 */ /* 0x000fe40000400000 */
[----:B------:R-:W-:Y:S01]  /*0430*/  @P2 FMUL R16, R16, 0.25 ;  /* 0x3e80000010102820 */ /* 0x000fe20000400000 */
[----:B------:R-:W-:Y:S01]  /*0440*/  HFMA2.MMA R0, -RZ, RZ, 1.625, 0 ;  /* 0x3e800000ff007435 */ /* 0x000fe200000001ff */
[----:B------:R-:W0:Y:S02]  /*0450*/  MUFU.RCP R15, R15 ;  /* 0x0000000f000f7308 */ /* 0x000e240000001000 */
[----:B------:R-:W-:-:S06]  /*0460*/  @!P4 FMUL R16, R16, 16777216 ;  /* 0x4b8000001010c820 */ /* 0x000fcc0000400000 */
[----:B------:R-:W1:Y:S01]  /*0470*/  MUFU.RCP R21, R21 ;  /* 0x0000001500157308 */ /* 0x000e620000001000 */
[C---:B------:R-:W-:Y:S02]  /*0480*/  FSEL R12, R0.reuse, 1, P0 ;  /* 0x3f800000000c7808 */ /* 0x040fe40000000000 */
[----:B------:R-:W-:-:S05]  /*0490*/  FSEL R23, R0, 1, P2 ;  /* 0x3f80000000177808 */ /* 0x000fca0001000000 */
[----:B------:R-:W5:Y:S01]  /*04a0*/  MUFU.RCP R16, R16 ;  /* 0x0000001000107308 */ /* 0x000f620000001000 */
[----:B------:R-:W-:Y:S01]  /*04b0*/  FSEL R0, R0, 1, P1 ;  /* 0x3f80000000007808 */ /* 0x000fe20000800000 */
[----:B------:R-:W-:Y:S01]  /*04c0*/  @!P3 FMUL R12, R12, 16777216 ;  /* 0x4b8000000c0cb820 */ /* 0x000fe20000400000 */
[----:B------:R-:W-:Y:S01]  /*04d0*/  LOP3.LUT R7, R14, 0x80000000, RZ, 0x3c, !PT ;  /* 0x800000000e077812 */ /* 0x000fe200078e3cff */
[----:B------:R-:W-:Y:S01]  /*04e0*/  @!P4 FMUL R23, R23, 16777216 ;  /* 0x4b8000001717c820 */ /* 0x000fe20000400000 */
[----:B------:R-:W-:Y:S01]  /*04f0*/  LOP3.LUT R18, R18, 0x80000000, RZ, 0x3c, !PT ;  /* 0x8000000012127812 */ /* 0x000fe200078e3cff */
[----:B0-----:R-:W-:Y:S01]  /*0500*/  FMUL R0, R15, R0 ;  /* 0x000000000f007220 */ /* 0x001fe20000400000 */
[----:B-1----:R-:W-:-:S03]  /*0510*/  FMUL R21, R21, R12 ;  /* 0x0000000c15157220 */ /* 0x002fc60000400000 */
[CCC-:B----4-:R-:W-:Y:S01]  /*0520*/  FFMA R12, R4.reuse, R0.reuse, R7.reuse ;  /* 0x00000000040c7223 */ /* 0x1d0fe20000000007 */
[CC--:B------:R-:W-:Y:S01]  /*0530*/  FFMA R22, R5.reuse, R0.reuse, R7 ;  /* 0x0000000005167223 */ /* 0x0c0fe20000000007 */
[CC--:B------:R-:W-:Y:S01]  /*0540*/  FMUL R15, R5.reuse, R0.reuse ;  /* 0x00000000050f7220 */ /* 0x0c0fe20000400000 */
[-CC-:B------:R-:W-:Y:S01]  /*0550*/  FFMA R7, R4, R0.reuse, R18.reuse ;  /* 0x0000000004077223 */ /* 0x180fe20000000012 */
[----:B------:R-:W-:Y:S01]  /*0560*/  FFMA R5, R5, R0, R18 ;  /* 0x0000000005057223 */ /* 0x000fe20000000012 */
[----:B-----5:R-:W-:Y:S01]  /*0570*/  FMUL R16, R16, R23 ;  /* 0x0000001710107220 */ /* 0x020fe20000400000 */
[C---:B------:R-:W-:Y:S01]  /*0580*/  FMUL R12, R21.reuse, R12 ;  /* 0x0000000c150c7220 */ /* 0x040fe20000400000 */
[----:B------:R-:W-:Y:S02]  /*0590*/  FMUL R22, R21, R22 ;  /* 0x0000001615167220 */ /* 0x000fe40000400000 */
[C---:B------:R-:W-:Y:S01]  /*05a0*/  FMUL R7, R16.reuse, R7 ;  /* 0x0000000710077220 */ /* 0x040fe20000400000 */
[----:B------:R-:W-:Y:S01]  /*05b0*/  FMUL R5, R16, R5 ;  /* 0x0000000510057220 */ /* 0x000fe20000400000 */
[C-C-:B---3--:R-:W-:Y:S01]  /*05c0*/  FFMA R12, R6.reuse, R12, R13.reuse ;  /* 0x0000000c060c7223 */ /* 0x148fe2000000000d */
[----:B------:R-:W-:Y:S01]  /*05d0*/  FFMA R22, R6, R22, R13 ;  /* 0x0000001606167223 */ /* 0x000fe2000000000d */
[C-C-:B--2---:R-:W-:Y:S01]  /*05e0*/  FFMA R7, R19.reuse, R7, R20.reuse ;  /* 0x0000000713077223 */ /* 0x144fe20000000014 */
[----:B------:R-:W-:-:S02]  /*05f0*/  FFMA R5, R19, R5, R20 ;  /* 0x0000000513057223 */ /* 0x000fc40000000014 */
[----:B------:R-:W-:Y:S02]  /*0600*/  FSETP.GEU.AND P3, PT, R12, RZ, PT ;  /* 0x000000ff0c00720b */ /* 0x000fe40003f6e000 */
[----:B------:R-:W-:Y:S02]  /*0610*/  FSETP.GEU.AND P2, PT, R22, RZ, PT ;  /* 0x000000ff1600720b */ /* 0x000fe40003f4e000 */
[----:B------:R-:W-:Y:S02]  /*0620*/  FSETP.GEU.AND P0, PT, R5, RZ, PT ;  /* 0x000000ff0500720b */ /* 0x000fe40003f0e000 */
[----:B------:R-:W-:Y:S01]  /*0630*/  FSETP.GEU.AND P1, PT, R7, RZ, PT ;  /* 0x000000ff0700720b */ /* 0x000fe20003f2e000 */
[----:B------:R-:W-:Y:S01]  /*0640*/  FMUL R14, R4, R0 ;  /* 0x00000000040e7220 */ /* 0x000fe20000400000 */
[----:B------:R-:W-:Y:S02]  /*0650*/  SEL R13, R22, RZ, P2 ;  /* 0x000000ff160d7207 */ /* 0x000fe40001000000 */
[----:B------:R-:W-:-:S02]  /*0660*/  SEL R12, R12, RZ, P3 ;  /* 0x000000ff0c0c7207 */ /* 0x000fc40001800000 */
[----:B------:R-:W-:Y:S02]  /*0670*/  SEL R5, R5, RZ, P0 ;  /* 0x000000ff05057207 */ /* 0x000fe40000000000 */
[----:B------:R-:W-:Y:S01]  /*0680*/  SEL R4, R7, RZ, P1 ;  /* 0x000000ff07047207 */ /* 0x000fe20000800000 */
[----:B------:R-:W-:Y:S04]  /*0690*/  STG.E.64 desc[UR4][R2.64], R14 ;  /* 0x0000000e02007986 */ /* 0x000fe8000c101b04 */
[----:B------:R-:W-:Y:S04]  /*06a0*/  STG.E.64 desc[UR4][R10.64], R12 ;  /* 0x0000000c0a007986 */ /* 0x000fe8000c101b04 */
[----:B------:R-:W-:Y:S01]  /*06b0*/  STG.E.64 desc[UR4][R8.64], R4 ;  /* 0x0000000408007986 */ /* 0x000fe2000c101b04 */
[----:B------:R-:W-:Y:S05]  /*06c0*/  EXIT ;  /* 0x000000000000794d */ /* 0x000fea0003800000 */
.L_x_0:
[----:B------:R-:W-:-:S00]  /*06d0*/  BRA `(.L_x_0) ;  /* 0xfffffffc00fc7947 */ /* 0x000fc0000383ffff */
[----:B------:R-:W-:-:S00]  /*06e0*/  NOP ;  /* 0x0000000000007918 */ /* 0x000fc00000000000 */
        /* <DEDUP_REMOVED lines=9> */
.L_x_1:


//--------------------- .nv.global.init           --------------------------
	.section	.nv.global.init,"aw",@progbits
.nv.global.init:
	.type		_$_str,@object
	.size		_$_str,(_$_str_$_2 - _$_str)
_$_str:
        /*0000*/ 	.byte	0x5f, 0x5f, 0x43, 0x55, 0x44, 0x41, 0x5f, 0x46, 0x54, 0x5a, 0x00
	.type		_$_str_$_2,@object
	.size		_$_str_$_2,(.L_1 - _$_str_$_2)
_$_str_$_2:
        /*000b*/ 	.byte	0x5f, 0x5f, 0x43, 0x55, 0x44, 0x41, 0x5f, 0x50, 0x52, 0x45, 0x43, 0x5f, 0x53, 0x51, 0x52, 0x54
        /*001b*/ 	.byte	0x00
.L_1:


//--------------------- .nv.constant0.triton_poi_fused__native_batch_norm_legit_no_training_mul_relu_7 --------------------------
	.section	.nv.constant0.triton_poi_fused__native_batch_norm_legit_no_training_mul_relu_7,"a",@progbits
	.sectionflags	@""
	.align	4
.nv.constant0.triton_poi_fused__native_batch_norm_legit_no_training_mul_relu_7:
	.zero		628
